//
// Generated by NVIDIA NVVM Compiler
//
// Compiler Build ID: CL-36424714
// Cuda compilation tools, release 13.0, V13.0.88
// Based on NVVM 20.0.0
//

.version 9.0
.target sm_100
.address_size 64

	// .globl	_Z10matrix_mulPiS_S_i
.extern .func  (.param .b32 func_retval0) vprintf
(
	.param .b64 vprintf_param_0,
	.param .b64 vprintf_param_1
)
;
.global .align 1 .b8 $str[25] = {105, 37, 100, 32, 106, 37, 100, 32, 35, 32, 37, 100, 32, 43, 32, 37, 100, 32, 61, 32, 37, 100, 32, 10};

.visible .entry _Z10matrix_mulPiS_S_i(
	.param .u64 .ptr .align 1 _Z10matrix_mulPiS_S_i_param_0,
	.param .u64 .ptr .align 1 _Z10matrix_mulPiS_S_i_param_1,
	.param .u64 .ptr .align 1 _Z10matrix_mulPiS_S_i_param_2,
	.param .u32 _Z10matrix_mulPiS_S_i_param_3
)
{
	.local .align 8 .b8 	__local_depot0[24];
	.reg .b64 	%SP;
	.reg .b64 	%SPL;
	.reg .pred 	%p<10>;
	.reg .b32 	%r<176>;
	.reg .b64 	%rd<63>;

	mov.u64 	%SPL, __local_depot0;
	cvta.local.u64 	%SP, %SPL;
	ld.param.u64 	%rd5, [_Z10matrix_mulPiS_S_i_param_0];
	ld.param.u64 	%rd6, [_Z10matrix_mulPiS_S_i_param_1];
	ld.param.u32 	%r55, [_Z10matrix_mulPiS_S_i_param_3];
	cvta.to.global.u64 	%rd1, %rd6;
	cvta.to.global.u64 	%rd2, %rd5;
	mov.u32 	%r56, %ctaid.x;
	mov.u32 	%r57, %ntid.x;
	mov.u32 	%r58, %tid.x;
	mad.lo.s32 	%r1, %r56, %r57, %r58;
	mov.u32 	%r59, %ctaid.y;
	mov.u32 	%r60, %ntid.y;
	mul.lo.s32 	%r2, %r59, %r60;
	mov.u32 	%r3, %tid.y;
	add.s32 	%r61, %r2, %r3;
	max.s32 	%r62, %r1, %r61;
	setp.ge.s32 	%p1, %r62, %r55;
	@%p1 bra 	$L__BB0_13;
	mul.lo.s32 	%r5, %r55, %r1;
	and.b32  	%r6, %r55, 7;
	setp.lt.u32 	%p2, %r55, 8;
	mov.b32 	%r170, 0;
	mov.u32 	%r175, %r170;
	@%p2 bra 	$L__BB0_4;
	and.b32  	%r170, %r55, 2147483640;
	neg.s32 	%r164, %r170;
	add.s32 	%r66, %r3, %r55;
	add.s32 	%r163, %r66, %r2;
	shl.b32 	%r67, %r55, 1;
	add.s32 	%r162, %r61, %r67;
	mad.lo.s32 	%r161, %r55, 3, %r61;
	shl.b32 	%r68, %r55, 2;
	add.s32 	%r160, %r61, %r68;
	mad.lo.s32 	%r159, %r55, 5, %r61;
	mad.lo.s32 	%r158, %r55, 6, %r61;
	mad.lo.s32 	%r157, %r55, 7, %r61;
	mov.b32 	%r175, 0;
	add.u64 	%rd11, %SP, 0;
	mov.u64 	%rd13, $str;
	mov.u32 	%r155, %r5;
	mov.u32 	%r156, %r61;
$L__BB0_3:
	.pragma "nounroll";
	mul.wide.s32 	%rd7, %r155, 4;
	add.s64 	%rd8, %rd2, %rd7;
	ld.global.u32 	%r69, [%rd8];
	mul.wide.u32 	%rd9, %r156, 4;
	add.s64 	%rd10, %rd1, %rd9;
	ld.global.u32 	%r70, [%rd10];
	mad.lo.s32 	%r71, %r70, %r69, %r175;
	cvta.to.local.u64 	%rd12, %rd11;
	st.local.v2.u32 	[%rd12], {%r1, %r61};
	st.local.v2.u32 	[%rd12+8], {%r69, %r70};
	st.local.u32 	[%rd12+16], %r71;
	cvta.global.u64 	%rd14, %rd13;
	{ // callseq 0, 0
	.param .b64 param0;
	st.param.b64 	[param0], %rd14;
	.param .b64 param1;
	st.param.b64 	[param1], %rd11;
	.param .b32 retval0;
	call.uni (retval0), 
	vprintf, 
	(
	param0, 
	param1
	);
	ld.param.b32 	%r72, [retval0];
	} // callseq 0
	ld.global.u32 	%r74, [%rd8+4];
	mul.wide.u32 	%rd15, %r163, 4;
	add.s64 	%rd16, %rd1, %rd15;
	ld.global.u32 	%r75, [%rd16];
	mad.lo.s32 	%r76, %r75, %r74, %r71;
	st.local.v2.u32 	[%rd12], {%r1, %r61};
	st.local.v2.u32 	[%rd12+8], {%r74, %r75};
	st.local.u32 	[%rd12+16], %r76;
	{ // callseq 1, 0
	.param .b64 param0;
	st.param.b64 	[param0], %rd14;
	.param .b64 param1;
	st.param.b64 	[param1], %rd11;
	.param .b32 retval0;
	call.uni (retval0), 
	vprintf, 
	(
	param0, 
	param1
	);
	ld.param.b32 	%r77, [retval0];
	} // callseq 1
	ld.global.u32 	%r79, [%rd8+8];
	mul.wide.u32 	%rd17, %r162, 4;
	add.s64 	%rd18, %rd1, %rd17;
	ld.global.u32 	%r80, [%rd18];
	mad.lo.s32 	%r81, %r80, %r79, %r76;
	st.local.v2.u32 	[%rd12], {%r1, %r61};
	st.local.v2.u32 	[%rd12+8], {%r79, %r80};
	st.local.u32 	[%rd12+16], %r81;
	{ // callseq 2, 0
	.param .b64 param0;
	st.param.b64 	[param0], %rd14;
	.param .b64 param1;
	st.param.b64 	[param1], %rd11;
	.param .b32 retval0;
	call.uni (retval0), 
	vprintf, 
	(
	param0, 
	param1
	);
	ld.param.b32 	%r82, [retval0];
	} // callseq 2
	ld.global.u32 	%r84, [%rd8+12];
	mul.wide.u32 	%rd19, %r161, 4;
	add.s64 	%rd20, %rd1, %rd19;
	ld.global.u32 	%r85, [%rd20];
	mad.lo.s32 	%r86, %r85, %r84, %r81;
	st.local.v2.u32 	[%rd12], {%r1, %r61};
	st.local.v2.u32 	[%rd12+8], {%r84, %r85};
	st.local.u32 	[%rd12+16], %r86;
	{ // callseq 3, 0
	.param .b64 param0;
	st.param.b64 	[param0], %rd14;
	.param .b64 param1;
	st.param.b64 	[param1], %rd11;
	.param .b32 retval0;
	call.uni (retval0), 
	vprintf, 
	(
	param0, 
	param1
	);
	ld.param.b32 	%r87, [retval0];
	} // callseq 3
	ld.global.u32 	%r89, [%rd8+16];
	mul.wide.u32 	%rd21, %r160, 4;
	add.s64 	%rd22, %rd1, %rd21;
	ld.global.u32 	%r90, [%rd22];
	mad.lo.s32 	%r91, %r90, %r89, %r86;
	st.local.v2.u32 	[%rd12], {%r1, %r61};
	st.local.v2.u32 	[%rd12+8], {%r89, %r90};
	st.local.u32 	[%rd12+16], %r91;
	{ // callseq 4, 0
	.param .b64 param0;
	st.param.b64 	[param0], %rd14;
	.param .b64 param1;
	st.param.b64 	[param1], %rd11;
	.param .b32 retval0;
	call.uni (retval0), 
	vprintf, 
	(
	param0, 
	param1
	);
	ld.param.b32 	%r92, [retval0];
	} // callseq 4
	ld.global.u32 	%r94, [%rd8+20];
	mul.wide.u32 	%rd23, %r159, 4;
	add.s64 	%rd24, %rd1, %rd23;
	ld.global.u32 	%r95, [%rd24];
	mad.lo.s32 	%r96, %r95, %r94, %r91;
	st.local.v2.u32 	[%rd12], {%r1, %r61};
	st.local.v2.u32 	[%rd12+8], {%r94, %r95};
	st.local.u32 	[%rd12+16], %r96;
	{ // callseq 5, 0
	.param .b64 param0;
	st.param.b64 	[param0], %rd14;
	.param .b64 param1;
	st.param.b64 	[param1], %rd11;
	.param .b32 retval0;
	call.uni (retval0), 
	vprintf, 
	(
	param0, 
	param1
	);
	ld.param.b32 	%r97, [retval0];
	} // callseq 5
	ld.global.u32 	%r99, [%rd8+24];
	mul.wide.u32 	%rd25, %r158, 4;
	add.s64 	%rd26, %rd1, %rd25;
	ld.global.u32 	%r100, [%rd26];
	mad.lo.s32 	%r101, %r100, %r99, %r96;
	st.local.v2.u32 	[%rd12], {%r1, %r61};
	st.local.v2.u32 	[%rd12+8], {%r99, %r100};
	st.local.u32 	[%rd12+16], %r101;
	{ // callseq 6, 0
	.param .b64 param0;
	st.param.b64 	[param0], %rd14;
	.param .b64 param1;
	st.param.b64 	[param1], %rd11;
	.param .b32 retval0;
	call.uni (retval0), 
	vprintf, 
	(
	param0, 
	param1
	);
	ld.param.b32 	%r102, [retval0];
	} // callseq 6
	ld.global.u32 	%r104, [%rd8+28];
	mul.wide.u32 	%rd27, %r157, 4;
	add.s64 	%rd28, %rd1, %rd27;
	ld.global.u32 	%r105, [%rd28];
	mad.lo.s32 	%r175, %r105, %r104, %r101;
	st.local.v2.u32 	[%rd12], {%r1, %r61};
	st.local.v2.u32 	[%rd12+8], {%r104, %r105};
	st.local.u32 	[%rd12+16], %r175;
	{ // callseq 7, 0
	.param .b64 param0;
	st.param.b64 	[param0], %rd14;
	.param .b64 param1;
	st.param.b64 	[param1], %rd11;
	.param .b32 retval0;
	call.uni (retval0), 
	vprintf, 
	(
	param0, 
	param1
	);
	ld.param.b32 	%r106, [retval0];
	} // callseq 7
	add.s32 	%r164, %r164, 8;
	shl.b32 	%r108, %r55, 3;
	add.s32 	%r163, %r163, %r108;
	add.s32 	%r162, %r162, %r108;
	add.s32 	%r161, %r161, %r108;
	add.s32 	%r160, %r160, %r108;
	add.s32 	%r159, %r159, %r108;
	add.s32 	%r158, %r158, %r108;
	add.s32 	%r157, %r157, %r108;
	add.s32 	%r156, %r156, %r108;
	add.s32 	%r155, %r155, 8;
	setp.ne.s32 	%p3, %r164, 0;
	@%p3 bra 	$L__BB0_3;
$L__BB0_4:
	setp.eq.s32 	%p4, %r6, 0;
	@%p4 bra 	$L__BB0_12;
	add.u64 	%rd29, %SP, 0;
	add.u64 	%rd3, %SPL, 0;
	and.b32  	%r41, %r55, 3;
	setp.lt.u32 	%p5, %r6, 4;
	@%p5 bra 	$L__BB0_7;
	add.s32 	%r110, %r170, %r5;
	mul.wide.s32 	%rd30, %r110, 4;
	add.s64 	%rd31, %rd2, %rd30;
	ld.global.u32 	%r111, [%rd31];
	mad.lo.s32 	%r112, %r170, %r55, %r61;
	mul.wide.u32 	%rd32, %r112, 4;
	add.s64 	%rd33, %rd1, %rd32;
	ld.global.u32 	%r113, [%rd33];
	mad.lo.s32 	%r114, %r113, %r111, %r175;
	st.local.v2.u32 	[%rd3], {%r1, %r61};
	st.local.v2.u32 	[%rd3+8], {%r111, %r113};
	st.local.u32 	[%rd3+16], %r114;
	mov.u64 	%rd34, $str;
	cvta.global.u64 	%rd35, %rd34;
	{ // callseq 8, 0
	.param .b64 param0;
	st.param.b64 	[param0], %rd35;
	.param .b64 param1;
	st.param.b64 	[param1], %rd29;
	.param .b32 retval0;
	call.uni (retval0), 
	vprintf, 
	(
	param0, 
	param1
	);
	ld.param.b32 	%r115, [retval0];
	} // callseq 8
	ld.global.u32 	%r117, [%rd31+4];
	add.s32 	%r118, %r112, %r55;
	mul.wide.u32 	%rd37, %r118, 4;
	add.s64 	%rd38, %rd1, %rd37;
	ld.global.u32 	%r119, [%rd38];
	mad.lo.s32 	%r120, %r119, %r117, %r114;
	st.local.v2.u32 	[%rd3], {%r1, %r61};
	st.local.v2.u32 	[%rd3+8], {%r117, %r119};
	st.local.u32 	[%rd3+16], %r120;
	{ // callseq 9, 0
	.param .b64 param0;
	st.param.b64 	[param0], %rd35;
	.param .b64 param1;
	st.param.b64 	[param1], %rd29;
	.param .b32 retval0;
	call.uni (retval0), 
	vprintf, 
	(
	param0, 
	param1
	);
	ld.param.b32 	%r121, [retval0];
	} // callseq 9
	ld.global.u32 	%r123, [%rd31+8];
	add.s32 	%r124, %r118, %r55;
	mul.wide.u32 	%rd39, %r124, 4;
	add.s64 	%rd40, %rd1, %rd39;
	ld.global.u32 	%r125, [%rd40];
	mad.lo.s32 	%r126, %r125, %r123, %r120;
	st.local.v2.u32 	[%rd3], {%r1, %r61};
	st.local.v2.u32 	[%rd3+8], {%r123, %r125};
	st.local.u32 	[%rd3+16], %r126;
	{ // callseq 10, 0
	.param .b64 param0;
	st.param.b64 	[param0], %rd35;
	.param .b64 param1;
	st.param.b64 	[param1], %rd29;
	.param .b32 retval0;
	call.uni (retval0), 
	vprintf, 
	(
	param0, 
	param1
	);
	ld.param.b32 	%r127, [retval0];
	} // callseq 10
	ld.global.u32 	%r129, [%rd31+12];
	add.s32 	%r130, %r124, %r55;
	mul.wide.u32 	%rd41, %r130, 4;
	add.s64 	%rd42, %rd1, %rd41;
	ld.global.u32 	%r131, [%rd42];
	mad.lo.s32 	%r175, %r131, %r129, %r126;
	st.local.v2.u32 	[%rd3], {%r1, %r61};
	st.local.v2.u32 	[%rd3+8], {%r129, %r131};
	st.local.u32 	[%rd3+16], %r175;
	{ // callseq 11, 0
	.param .b64 param0;
	st.param.b64 	[param0], %rd35;
	.param .b64 param1;
	st.param.b64 	[param1], %rd29;
	.param .b32 retval0;
	call.uni (retval0), 
	vprintf, 
	(
	param0, 
	param1
	);
	ld.param.b32 	%r132, [retval0];
	} // callseq 11
	add.s32 	%r170, %r170, 4;
$L__BB0_7:
	setp.eq.s32 	%p6, %r41, 0;
	@%p6 bra 	$L__BB0_12;
	setp.eq.s32 	%p7, %r41, 1;
	@%p7 bra 	$L__BB0_10;
	add.s32 	%r135, %r170, %r5;
	mul.wide.s32 	%rd43, %r135, 4;
	add.s64 	%rd44, %rd2, %rd43;
	ld.global.u32 	%r136, [%rd44];
	mad.lo.s32 	%r137, %r170, %r55, %r61;
	mul.wide.u32 	%rd45, %r137, 4;
	add.s64 	%rd46, %rd1, %rd45;
	ld.global.u32 	%r138, [%rd46];
	mad.lo.s32 	%r139, %r138, %r136, %r175;
	st.local.v2.u32 	[%rd3], {%r1, %r61};
	st.local.v2.u32 	[%rd3+8], {%r136, %r138};
	st.local.u32 	[%rd3+16], %r139;
	mov.u64 	%rd47, $str;
	cvta.global.u64 	%rd48, %rd47;
	{ // callseq 12, 0
	.param .b64 param0;
	st.param.b64 	[param0], %rd48;
	.param .b64 param1;
	st.param.b64 	[param1], %rd29;
	.param .b32 retval0;
	call.uni (retval0), 
	vprintf, 
	(
	param0, 
	param1
	);
	ld.param.b32 	%r140, [retval0];
	} // callseq 12
	ld.global.u32 	%r142, [%rd44+4];
	add.s32 	%r143, %r137, %r55;
	mul.wide.u32 	%rd50, %r143, 4;
	add.s64 	%rd51, %rd1, %rd50;
	ld.global.u32 	%r144, [%rd51];
	mad.lo.s32 	%r175, %r144, %r142, %r139;
	st.local.v2.u32 	[%rd3], {%r1, %r61};
	st.local.v2.u32 	[%rd3+8], {%r142, %r144};
	st.local.u32 	[%rd3+16], %r175;
	{ // callseq 13, 0
	.param .b64 param0;
	st.param.b64 	[param0], %rd48;
	.param .b64 param1;
	st.param.b64 	[param1], %rd29;
	.param .b32 retval0;
	call.uni (retval0), 
	vprintf, 
	(
	param0, 
	param1
	);
	ld.param.b32 	%r145, [retval0];
	} // callseq 13
	add.s32 	%r170, %r170, 2;
$L__BB0_10:
	and.b32  	%r147, %r55, 1;
	setp.eq.b32 	%p8, %r147, 1;
	not.pred 	%p9, %p8;
	@%p9 bra 	$L__BB0_12;
	add.s32 	%r148, %r170, %r5;
	mul.wide.s32 	%rd52, %r148, 4;
	add.s64 	%rd53, %rd2, %rd52;
	ld.global.u32 	%r149, [%rd53];
	mad.lo.s32 	%r150, %r170, %r55, %r61;
	mul.wide.u32 	%rd54, %r150, 4;
	add.s64 	%rd55, %rd1, %rd54;
	ld.global.u32 	%r151, [%rd55];
	mad.lo.s32 	%r175, %r151, %r149, %r175;
	st.local.v2.u32 	[%rd3], {%r1, %r61};
	st.local.v2.u32 	[%rd3+8], {%r149, %r151};
	st.local.u32 	[%rd3+16], %r175;
	mov.u64 	%rd56, $str;
	cvta.global.u64 	%rd57, %rd56;
	{ // callseq 14, 0
	.param .b64 param0;
	st.param.b64 	[param0], %rd57;
	.param .b64 param1;
	st.param.b64 	[param1], %rd29;
	.param .b32 retval0;
	call.uni (retval0), 
	vprintf, 
	(
	param0, 
	param1
	);
	ld.param.b32 	%r152, [retval0];
	} // callseq 14
$L__BB0_12:
	ld.param.u64 	%rd62, [_Z10matrix_mulPiS_S_i_param_2];
	add.s32 	%r154, %r5, %r61;
	cvta.to.global.u64 	%rd59, %rd62;
	mul.wide.s32 	%rd60, %r154, 4;
	add.s64 	%rd61, %rd59, %rd60;
	st.global.u32 	[%rd61], %r175;
$L__BB0_13:
	ret;

}


// ===== COMPILED SASS (sm_100) =====

	.target	sm_100

	.elftype	@"ET_EXEC"


//--------------------- .note.nv.tkinfo           --------------------------
	.section	.note.nv.tkinfo,"",@"SHT_NOTE"
	.sectionflags	@"SHF_NOTE_NV_TKINFO"
	.tkinfo
        /*0018*/ 	.word	0x00000002
        /*0030*/ 	.string	""
        /*0030*/ 	.string	"ptxas"
        /*0030*/ 	.string	"Cuda compilation tools, release 13.0, V13.0.88"
        /*0030*/ 	.string	"Build cuda_13.0.r13.0/compiler.36424714_0"
        /*0030*/ 	.string	"-arch sm_100 -m 64 "



//--------------------- .note.nv.cuinfo           --------------------------
	.section	.note.nv.cuinfo,"",@"SHT_NOTE"
	.sectionflags	@"SHF_NOTE_NV_CUINFO"
        /*0018*/ 	.short	0x0002
        /*001a*/ 	.short	0x0064
        /*001c*/ 	.short	0x0082
	.zero		2


//--------------------- .nv.info                  --------------------------
	.section	.nv.info,"",@"SHT_CUDA_INFO"
	.align	4


	//----- nvinfo : EIATTR_REGCOUNT
	.align		4
        /*0000*/ 	.byte	0x04, 0x2f
        /*0002*/ 	.short	(.L_2 - .L_1)
	.align		4
.L_1:
        /*0004*/ 	.word	index@(_Z10matrix_mulPiS_S_i)
        /*0008*/ 	.word	0x0000002a


	//----- nvinfo : EIATTR_FRAME_SIZE
	.align		4
.L_2:
        /*000c*/ 	.byte	0x04, 0x11
        /*000e*/ 	.short	(.L_4 - .L_3)
	.align		4
.L_3:
        /*0010*/ 	.word	index@(_Z10matrix_mulPiS_S_i)
        /*0014*/ 	.word	0x00000018


	//----- nvinfo : EIATTR_MIN_STACK_SIZE
	.align		4
.L_4:
        /*0018*/ 	.byte	0x04, 0x12
        /*001a*/ 	.short	(.L_6 - .L_5)
	.align		4
.L_5:
        /*001c*/ 	.word	index@(_Z10matrix_mulPiS_S_i)
        /*0020*/ 	.word	0x00000018
.L_6:


//--------------------- .nv.compat                --------------------------
	.section	.nv.compat,"",@"SHT_CUDA_COMPAT_INFO"
	.align	4
        /*0000*/ 	.byte	0x02, 0x09, 0x00, 0x00, 0x02, 0x02, 0x01, 0x00, 0x02, 0x05, 0x05, 0x00, 0x03, 0x07, 0x01, 0x01
        /*0010*/ 	.byte	0x02, 0x03, 0x00, 0x00, 0x02, 0x06, 0x01, 0x00, 0x04, 0x0b, 0x08, 0x00, 0x09, 0x00, 0x00, 0x00
        /*0020*/ 	.byte	0x00, 0x00, 0x00, 0x00


//--------------------- .nv.info._Z10matrix_mulPiS_S_i --------------------------
	.section	.nv.info._Z10matrix_mulPiS_S_i,"",@"SHT_CUDA_INFO"
	.sectionflags	@""
	.align	4


	//----- nvinfo : EIATTR_CUDA_API_VERSION
	.align		4
        /*0000*/ 	.byte	0x04, 0x37
        /*0002*/ 	.short	(.L_8 - .L_7)
.L_7:
        /*0004*/ 	.word	0x00000082


	//----- nvinfo : EIATTR_KPARAM_INFO
	.align		4
.L_8:
        /*0008*/ 	.byte	0x04, 0x17
        /*000a*/ 	.short	(.L_10 - .L_9)
.L_9:
        /*000c*/ 	.word	0x00000000
        /*0010*/ 	.short	0x0003
        /*0012*/ 	.short	0x0018
        /*0014*/ 	.byte	0x00, 0xf0, 0x11, 0x00


	//----- nvinfo : EIATTR_KPARAM_INFO
	.align		4
.L_10:
        /*0018*/ 	.byte	0x04, 0x17
        /*001a*/ 	.short	(.L_12 - .L_11)
.L_11:
        /*001c*/ 	.word	0x00000000
        /*0020*/ 	.short	0x0002
        /*0022*/ 	.short	0x0010
        /*0024*/ 	.byte	0x00, 0xf5, 0x21, 0x00


	//----- nvinfo : EIATTR_KPARAM_INFO
	.align		4
.L_12:
        /*0028*/ 	.byte	0x04, 0x17
        /*002a*/ 	.short	(.L_14 - .L_13)
.L_13:
        /*002c*/ 	.word	0x00000000
        /*0030*/ 	.short	0x0001
        /*0032*/ 	.short	0x0008
        /*0034*/ 	.byte	0x00, 0xf5, 0x21, 0x00


	//----- nvinfo : EIATTR_KPARAM_INFO
	.align		4
.L_14:
        /*0038*/ 	.byte	0x04, 0x17
        /*003a*/ 	.short	(.L_16 - .L_15)
.L_15:
        /*003c*/ 	.word	0x00000000
        /*0040*/ 	.short	0x0000
        /*0042*/ 	.short	0x0000
        /*0044*/ 	.byte	0x00, 0xf5, 0x21, 0x00


	//----- nvinfo : EIATTR_SPARSE_MMA_MASK
	.align		4
.L_16:
        /*0048*/ 	.byte	0x03, 0x50
        /*004a*/ 	.short	0x0000


	//----- nvinfo : EIATTR_MAXREG_COUNT
	.align		4
        /*004c*/ 	.byte	0x03, 0x1b
        /*004e*/ 	.short	0x00ff


	//----- nvinfo : EIATTR_EXTERNS
	.align		4
        /*0050*/ 	.byte	0x04, 0x0f
        /*0052*/ 	.short	(.L_18 - .L_17)


	//   ....[0]....
	.align		4
.L_17:
        /*0054*/ 	.word	index@(vprintf)


	//----- nvinfo : EIATTR_MERCURY_ISA_VERSION
	.align		4
.L_18:
        /*0058*/ 	.byte	0x03, 0x5f
        /*005a*/ 	.short	0x0101


	//----- nvinfo : EIATTR_VRC_CTA_INIT_COUNT
	.align		4
        /*005c*/ 	.byte	0x02, 0x4a
	.zero		1
	.zero		1


	//----- nvinfo : EIATTR_SYSCALL_OFFSETS
	.align		4
        /*0060*/ 	.byte	0x04, 0x46
        /*0062*/ 	.short	(.L_20 - .L_19)


	//   ....[0]....
.L_19:
        /*0064*/ 	.word	0x000003d0


	//   ....[1]....
        /*0068*/ 	.word	0x000004d0


	//   ....[2]....
        /*006c*/ 	.word	0x000005d0


	//   ....[3]....
        /*0070*/ 	.word	0x000006d0


	//   ....[4]....
        /*0074*/ 	.word	0x000007d0


	//   ....[5]....
        /*0078*/ 	.word	0x000008d0


	//   ....[6]....
        /*007c*/ 	.word	0x000009d0


	//   ....[7]....
        /*0080*/ 	.word	0x00000ad0


	//   ....[8]....
        /*0084*/ 	.word	0x00000d50


	//   ....[9]....
        /*0088*/ 	.word	0x00000e70


	//   ....[10]....
        /*008c*/ 	.word	0x00000f90


	//   ....[11]....
        /*0090*/ 	.word	0x000010b0


	//   ....[12]....
        /*0094*/ 	.word	0x00001280


	//   ....[13]....
        /*0098*/ 	.word	0x000013a0


	//   ....[14]....
        /*009c*/ 	.word	0x00001550


	//----- nvinfo : EIATTR_EXIT_INSTR_OFFSETS
	.align		4
.L_20:
        /*00a0*/ 	.byte	0x04, 0x1c
        /*00a2*/ 	.short	(.L_22 - .L_21)


	//   ....[0]....
.L_21:
        /*00a4*/ 	.word	0x00000130


	//   ....[1]....
        /*00a8*/ 	.word	0x000015b0


	//----- nvinfo : EIATTR_CRS_STACK_SIZE
	.align		4
.L_22:
        /*00ac*/ 	.byte	0x04, 0x1e
        /*00ae*/ 	.short	(.L_24 - .L_23)
.L_23:
        /*00b0*/ 	.word	0x00000000


	//----- nvinfo : EIATTR_CBANK_PARAM_SIZE
	.align		4
.L_24:
        /*00b4*/ 	.byte	0x03, 0x19
        /*00b6*/ 	.short	0x001c


	//----- nvinfo : EIATTR_PARAM_CBANK
	.align		4
        /*00b8*/ 	.byte	0x04, 0x0a
        /*00ba*/ 	.short	(.L_26 - .L_25)
	.align		4
.L_25:
        /*00bc*/ 	.word	index@(.nv.constant0._Z10matrix_mulPiS_S_i)
        /*00c0*/ 	.short	0x0380
        /*00c2*/ 	.short	0x001c


	//----- nvinfo : EIATTR_SW_WAR
	.align		4
.L_26:
        /*00c4*/ 	.byte	0x04, 0x36
        /*00c6*/ 	.short	(.L_28 - .L_27)
.L_27:
        /*00c8*/ 	.word	0x00000008
.L_28:


//--------------------- .nv.callgraph             --------------------------
	.section	.nv.callgraph,"",@"SHT_CUDA_CALLGRAPH"
	.align	4
	.sectionentsize	8
	.align		4
        /*0000*/ 	.word	0x00000000
	.align		4
        /*0004*/ 	.word	0xffffffff
	.align		4
        /*0008*/ 	.word	index@(_Z10matrix_mulPiS_S_i)
	.align		4
        /*000c*/ 	.word	index@(vprintf)
	.align		4
        /*0010*/ 	.word	0x00000000
	.align		4
        /*0014*/ 	.word	0xfffffffe
	.align		4
        /*0018*/ 	.word	0x00000000
	.align		4
        /*001c*/ 	.word	0xfffffffd
	.align		4
        /*0020*/ 	.word	0x00000000
	.align		4
        /*0024*/ 	.word	0xfffffffc


//--------------------- .nv.constant4             --------------------------
	.section	.nv.constant4,"a",@progbits
	.align	8
	.align		8
.nv.constant4:
        /*0000*/ 	.dword	vprintf
	.align		8
        /*0008*/ 	.dword	$str


//--------------------- .text._Z10matrix_mulPiS_S_i --------------------------
	.section	.text._Z10matrix_mulPiS_S_i,"ax",@progbits
	.align	128
        .global         _Z10matrix_mulPiS_S_i
        .type           _Z10matrix_mulPiS_S_i,@function
        .size           _Z10matrix_mulPiS_S_i,(.L_x_22 - _Z10matrix_mulPiS_S_i)
        .other          _Z10matrix_mulPiS_S_i,@"STO_CUDA_ENTRY STV_DEFAULT"
_Z10matrix_mulPiS_S_i:
.text._Z10matrix_mulPiS_S_i:
[----:B------:R-:W0:Y:S01]  /*0000*/  LDC R1, c[0x0][0x37c] ;  /* 0x0000df00ff017b82 */ /* 0x000e220000000800 */
[----:B------:R-:W1:Y:S07]  /*0010*/  S2R R3, SR_TID.X ;  /* 0x0000000000037919 */ /* 0x000e6e0000002100 */
[----:B------:R-:W2:Y:S01]  /*0020*/  S2UR UR38, SR_CTAID.Y ;  /* 0x00000000002679c3 */ /* 0x000ea20000002600 */
[----:B------:R-:W3:Y:S01]  /*0030*/  LDCU UR6, c[0x0][0x2fc] ;  /* 0x00005f80ff0677ac */ /* 0x000ee20008000800 */
[----:B0-----:R-:W-:Y:S01]  /*0040*/  IADD3 R1, PT, PT, R1, -0x18, RZ ;  /* 0xffffffe801017810 */ /* 0x001fe20007ffe0ff */
[----:B------:R-:W0:Y:S01]  /*0050*/  S2R R25, SR_TID.Y ;  /* 0x0000000000197919 */ /* 0x000e220000002200 */
[----:B------:R-:W4:Y:S04]  /*0060*/  LDCU UR8, c[0x0][0x398] ;  /* 0x00007300ff0877ac */ /* 0x000f280008000800 */
[----:B------:R-:W1:Y:S01]  /*0070*/  LDC R16, c[0x0][0x360] ;  /* 0x0000d800ff107b82 */ /* 0x000e620000000800 */
[----:B------:R-:W2:Y:S01]  /*0080*/  LDCU UR4, c[0x0][0x364] ;  /* 0x00006c80ff0477ac */ /* 0x000ea20008000800 */
[----:B------:R-:W5:Y:S06]  /*0090*/  LDCU UR5, c[0x0][0x2f8] ;  /* 0x00005f00ff0577ac */ /* 0x000f6c0008000800 */
[----:B------:R-:W1:Y:S01]  /*00a0*/  S2UR UR7, SR_CTAID.X ;  /* 0x00000000000779c3 */ /* 0x000e620000002500 */
[----:B----4-:R-:W-:Y:S01]  /*00b0*/  MOV R2, UR8 ;  /* 0x0000000800027c02 */ /* 0x010fe20008000f00 */
[----:B--2---:R-:W-:Y:S01]  /*00c0*/  UIMAD UR38, UR38, UR4, URZ ;  /* 0x00000004262672a4 */ /* 0x004fe2000f8e02ff */
[----:B-----5:R-:W-:-:S05]  /*00d0*/  IADD3 R19, P1, PT, R1, UR5, RZ ;  /* 0x0000000501137c10 */ /* 0x020fca000ff3e0ff */
[----:B0-----:R-:W-:Y:S02]  /*00e0*/  VIADD R17, R25, UR38 ;  /* 0x0000002619117c36 */ /* 0x001fe40008000000 */
[----:B---3--:R-:W-:Y:S02]  /*00f0*/  IMAD.X R22, RZ, RZ, UR6, P1 ;  /* 0x00000006ff167e24 */ /* 0x008fe400088e06ff */
[----:B-1----:R-:W-:-:S05]  /*0100*/  IMAD R16, R16, UR7, R3 ;  /* 0x0000000710107c24 */ /* 0x002fca000f8e0203 */
[----:B------:R-:W-:-:S04]  /*0110*/  VIMNMX R0, PT, PT, R16, R17, !PT ;  /* 0x0000001110007248 */ /* 0x000fc80007fe0100 */
[----:B------:R-:W-:-:S13]  /*0120*/  ISETP.GE.AND P0, PT, R0, R2, PT ;  /* 0x000000020000720c */ /* 0x000fda0003f06270 */
[----:B------:R-:W-:Y:S05]  /*0130*/  @P0 EXIT ;  /* 0x000000000000094d */ /* 0x000fea0003800000 */
[----:B------:R-:W-:Y:S01]  /*0140*/  ISETP.GE.U32.AND P0, PT, R2, 0x8, PT ;  /* 0x000000080200780c */ /* 0x000fe20003f06070 */
[----:B------:R-:W0:Y:S01]  /*0150*/  LDCU.64 UR36, c[0x0][0x358] ;  /* 0x00006b00ff2477ac */ /* 0x000e220008000a00 */
[----:B------:R-:W-:Y:S02]  /*0160*/  HFMA2 R24, -RZ, RZ, 0, 0 ;  /* 0x00000000ff187431 */ /* 0x000fe400000001ff */
[----:B------:R-:W-:Y:S01]  /*0170*/  IMAD R35, R16, R2, RZ ;  /* 0x0000000210237224 */ /* 0x000fe200078e02ff */
[----:B------:R-:W-:Y:S01]  /*0180*/  LOP3.LUT R23, R2, 0x7, RZ, 0xc0, !PT ;  /* 0x0000000702177812 */ /* 0x000fe200078ec0ff */
[----:B------:R-:W-:-:S07]  /*0190*/  IMAD.MOV.U32 R36, RZ, RZ, RZ ;  /* 0x000000ffff247224 */ /* 0x000fce00078e00ff */
[----:B------:R-:W-:Y:S05]  /*01a0*/  @!P0 BRA `(.L_x_0) ;  /* 0x0000000800848947 */ /* 0x000fea0003800000 */
[C---:B------:R-:W-:Y:S01]  /*01b0*/  LOP3.LUT R24, R2.reuse, 0x7ffffff8, RZ, 0xc0, !PT ;  /* 0x7ffffff802187812 */ /* 0x040fe200078ec0ff */
[----:B------:R-:W-:Y:S01]  /*01c0*/  BSSY.RECONVERGENT B6, `(.L_x_0) ;  /* 0x000009f000067945 */ /* 0x000fe20003800200 */
[C---:B------:R-:W-:Y:S01]  /*01d0*/  IADD3 R25, PT, PT, R2.reuse, UR38, R25 ;  /* 0x0000002602197c10 */ /* 0x040fe2000fffe019 */
[C-C-:B------:R-:W-:Y:S01]  /*01e0*/  IMAD R27, R2.reuse, 0x3, R17.reuse ;  /* 0x00000003021b7824 */ /* 0x140fe200078e0211 */
[CC--:B------:R-:W-:Y:S01]  /*01f0*/  LEA R26, R2.reuse, R17.reuse, 0x1 ;  /* 0x00000011021a7211 */ /* 0x0c0fe200078e08ff */
[C-C-:B------:R-:W-:Y:S01]  /*0200*/  IMAD R28, R2.reuse, 0x4, R17.reuse ;  /* 0x00000004021c7824 */ /* 0x140fe200078e0211 */
[----:B------:R-:W-:Y:S01]  /*0210*/  MOV R36, RZ ;  /* 0x000000ff00247202 */ /* 0x000fe20000000f00 */
[C-C-:B------:R-:W-:Y:S01]  /*0220*/  IMAD R29, R2.reuse, 0x5, R17.reuse ;  /* 0x00000005021d7824 */ /* 0x140fe200078e0211 */
[----:B------:R-:W-:Y:S01]  /*0230*/  MOV R33, R17 ;  /* 0x0000001100217202 */ /* 0x000fe20000000f00 */
[C-C-:B------:R-:W-:Y:S01]  /*0240*/  IMAD R30, R2.reuse, 0x6, R17.reuse ;  /* 0x00000006021e7824 */ /* 0x140fe200078e0211 */
[----:B------:R-:W1:Y:S01]  /*0250*/  LDCU UR39, c[0x0][0x398] ;  /* 0x00007300ff2777ac */ /* 0x000e620008000800 */
[----:B------:R-:W-:-:S02]  /*0260*/  IMAD R31, R2, 0x7, R17 ;  /* 0x00000007021f7824 */ /* 0x000fc400078e0211 */
[----:B------:R-:W-:Y:S02]  /*0270*/  IMAD.MOV.U32 R32, RZ, RZ, R35 ;  /* 0x000000ffff207224 */ /* 0x000fe400078e0023 */
[----:B------:R-:W-:-:S07]  /*0280*/  IMAD.MOV R34, RZ, RZ, -R24 ;  /* 0x000000ffff227224 */ /* 0x000fce00078e0a18 */
.L_x_9:
[----:B------:R-:W2:Y:S08]  /*0290*/  LDC.64 R4, c[0x0][0x388] ;  /* 0x0000e200ff047b82 */ /* 0x000eb00000000a00 */
[----:B------:R-:W3:Y:S01]  /*02a0*/  LDC.64 R38, c[0x0][0x380] ;  /* 0x0000e000ff267b82 */ /* 0x000ee20000000a00 */
[----:B--2---:R-:W-:-:S05]  /*02b0*/  IMAD.WIDE.U32 R4, R33, 0x4, R4 ;  /* 0x0000000421047825 */ /* 0x004fca00078e0004 */
[----:B0-----:R0:W2:Y:S01]  /*02c0*/  LDG.E R9, desc[UR36][R4.64] ;  /* 0x0000002404097981 */ /* 0x0010a2000c1e1900 */
[----:B---3--:R-:W-:-:S05]  /*02d0*/  IMAD.WIDE R38, R32, 0x4, R38 ;  /* 0x0000000420267825 */ /* 0x008fca00078e0226 */
[----:B------:R-:W2:Y:S01]  /*02e0*/  LDG.E R8, desc[UR36][R38.64] ;  /* 0x0000002426087981 */ /* 0x000ea2000c1e1900 */
[----:B------:R-:W3:Y:S01]  /*02f0*/  LDCU UR4, c[0x0][0x2f8] ;  /* 0x00005f00ff0477ac */ /* 0x000ee20008000800 */
[----:B------:R-:W-:-:S04]  /*0300*/  MOV R2, 0x0 ;  /* 0x0000000000027802 */ /* 0x000fc80000000f00 */
[----:B------:R4:W1:Y:S01]  /*0310*/  LDC.64 R10, c[0x4][R2] ;  /* 0x01000000020a7b82 */ /* 0x0008620000000a00 */
[----:B---3--:R-:W-:Y:S01]  /*0320*/  IADD3 R18, PT, PT, R19, -UR4, RZ ;  /* 0x8000000413127c10 */ /* 0x008fe2000fffe0ff */
[----:B------:R-:W0:Y:S04]  /*0330*/  LDCU.64 UR4, c[0x4][0x8] ;  /* 0x01000100ff0477ac */ /* 0x000e280008000a00 */
[----:B------:R4:W-:Y:S01]  /*0340*/  STL.64 [R18], R16 ;  /* 0x0000001012007387 */ /* 0x0009e20000100a00 */
[----:B------:R-:W-:Y:S01]  /*0350*/  IMAD.MOV.U32 R6, RZ, RZ, R19 ;  /* 0x000000ffff067224 */ /* 0x000fe200078e0013 */
[----:B------:R-:W-:Y:S01]  /*0360*/  MOV R7, R22 ;  /* 0x0000001600077202 */ /* 0x000fe20000000f00 */
[----:B0-----:R-:W-:Y:S01]  /*0370*/  IMAD.U32 R4, RZ, RZ, UR4 ;  /* 0x00000004ff047e24 */ /* 0x001fe2000f8e00ff */
[----:B------:R-:W-:Y:S01]  /*0380*/  MOV R5, UR5 ;  /* 0x0000000500057c02 */ /* 0x000fe20008000f00 */
[----:B--2---:R-:W-:Y:S01]  /*0390*/  IMAD R37, R8, R9, R36 ;  /* 0x0000000908257224 */ /* 0x004fe200078e0224 */
[----:B------:R4:W-:Y:S04]  /*03a0*/  STL.64 [R18+0x8], R8 ;  /* 0x0000080812007387 */ /* 0x0009e80000100a00 */
[----:B-1----:R4:W-:Y:S02]  /*03b0*/  STL [R18+0x10], R37 ;  /* 0x0000102512007387 */ /* 0x0029e40000100800 */
[----:B------:R-:W-:-:S07]  /*03c0*/  LEPC R20, `(.L_x_1) ;  /* 0x000000001014794e */ /* 0x000fce0000000000 */
[----:B----4-:R-:W-:Y:S05]  /*03d0*/  CALL.ABS.NOINC R10 ;  /* 0x000000000a007343 */ /* 0x010fea0003c00000 */
.L_x_1:
[----:B------:R-:W0:Y:S01]  /*03e0*/  LDC.64 R4, c[0x0][0x388] ;  /* 0x0000e200ff047b82 */ /* 0x000e220000000a00 */
[----:B------:R-:W2:Y:S01]  /*03f0*/  LDG.E R8, desc[UR36][R38.64+0x4] ;  /* 0x0000042426087981 */ /* 0x000ea2000c1e1900 */
[----:B------:R-:W1:Y:S01]  /*0400*/  LDCU.64 UR4, c[0x4][0x8] ;  /* 0x01000100ff0477ac */ /* 0x000e620008000a00 */
[----:B0-----:R-:W-:-:S05]  /*0410*/  IMAD.WIDE.U32 R12, R25, 0x4, R4 ;  /* 0x00000004190c7825 */ /* 0x001fca00078e0004 */
[----:B------:R-:W2:Y:S01]  /*0420*/  LDG.E R9, desc[UR36][R12.64] ;  /* 0x000000240c097981 */ /* 0x000ea2000c1e1900 */
[----:B------:R0:W3:Y:S03]  /*0430*/  LDC.64 R10, c[0x4][R2] ;  /* 0x01000000020a7b82 */ /* 0x0000e60000000a00 */
[----:B------:R0:W-:Y:S01]  /*0440*/  STL.64 [R18], R16 ;  /* 0x0000001012007387 */ /* 0x0001e20000100a00 */
[----:B-1----:R-:W-:Y:S01]  /*0450*/  IMAD.U32 R4, RZ, RZ, UR4 ;  /* 0x00000004ff047e24 */ /* 0x002fe2000f8e00ff */
[----:B------:R-:W-:Y:S01]  /*0460*/  MOV R5, UR5 ;  /* 0x0000000500057c02 */ /* 0x000fe20008000f00 */
[----:B------:R-:W-:Y:S01]  /*0470*/  IMAD.MOV.U32 R6, RZ, RZ, R19 ;  /* 0x000000ffff067224 */ /* 0x000fe200078e0013 */
[----:B------:R-:W-:Y:S01]  /*0480*/  MOV R7, R22 ;  /* 0x0000001600077202 */ /* 0x000fe20000000f00 */
[----:B--2---:R-:W-:Y:S01]  /*0490*/  IMAD R37, R8, R9, R37 ;  /* 0x0000000908257224 */ /* 0x004fe200078e0225 */
[----:B------:R0:W-:Y:S04]  /*04a0*/  STL.64 [R18+0x8], R8 ;  /* 0x0000080812007387 */ /* 0x0001e80000100a00 */
[----:B---3--:R0:W-:Y:S02]  /*04b0*/  STL [R18+0x10], R37 ;  /* 0x0000102512007387 */ /* 0x0081e40000100800 */
[----:B------:R-:W-:-:S07]  /*04c0*/  LEPC R20, `(.L_x_2) ;  /* 0x000000001014794e */ /* 0x000fce0000000000 */
[----:B0-----:R-:W-:Y:S05]  /*04d0*/  CALL.ABS.NOINC R10 ;  /* 0x000000000a007343 */ /* 0x001fea0003c00000 */
.L_x_2:
        /* <DEDUP_REMOVED lines=16> */
.L_x_3:
        /* <DEDUP_REMOVED lines=16> */
.L_x_4:
        /* <DEDUP_REMOVED lines=16> */
.L_x_5:
        /* <DEDUP_REMOVED lines=16> */
.L_x_6:
        /* <DEDUP_REMOVED lines=16> */
.L_x_7:
[----:B------:R-:W0:Y:S01]  /*09e0*/  LDC.64 R10, c[0x0][0x388] ;  /* 0x0000e200ff0a7b82 */ /* 0x000e220000000a00 */
[----:B------:R-:W2:Y:S01]  /*09f0*/  LDG.E R8, desc[UR36][R38.64+0x1c] ;  /* 0x00001c2426087981 */ /* 0x000ea2000c1e1900 */
[----:B------:R-:W1:Y:S01]  /*0a00*/  LDCU.64 UR4, c[0x4][0x8] ;  /* 0x01000100ff0477ac */ /* 0x000e620008000a00 */
[----:B0-----:R-:W-:-:S05]  /*0a10*/  IMAD.WIDE.U32 R10, R31, 0x4, R10 ;  /* 0x000000041f0a7825 */ /* 0x001fca00078e000a */
[----:B------:R-:W2:Y:S01]  /*0a20*/  LDG.E R9, desc[UR36][R10.64] ;  /* 0x000000240a097981 */ /* 0x000ea2000c1e1900 */
[----:B------:R-:W0:Y:S03]  /*0a30*/  LDC.64 R2, c[0x4][R2] ;  /* 0x0100000002027b82 */ /* 0x000e260000000a00 */
[----:B------:R3:W-:Y:S01]  /*0a40*/  STL.64 [R18], R16 ;  /* 0x0000001012007387 */ /* 0x0007e20000100a00 */
[----:B-1----:R-:W-:Y:S01]  /*0a50*/  IMAD.U32 R4, RZ, RZ, UR4 ;  /* 0x00000004ff047e24 */ /* 0x002fe2000f8e00ff */
[----:B------:R-:W-:Y:S01]  /*0a60*/  MOV R5, UR5 ;  /* 0x0000000500057c02 */ /* 0x000fe20008000f00 */
[----:B------:R-:W-:Y:S01]  /*0a70*/  IMAD.MOV.U32 R6, RZ, RZ, R19 ;  /* 0x000000ffff067224 */ /* 0x000fe200078e0013 */
[----:B------:R-:W-:Y:S01]  /*0a80*/  MOV R7, R22 ;  /* 0x0000001600077202 */ /* 0x000fe20000000f00 */
[----:B--2---:R-:W-:Y:S01]  /*0a90*/  IMAD R36, R8, R9, R37 ;  /* 0x0000000908247224 */ /* 0x004fe200078e0225 */
[----:B------:R3:W-:Y:S04]  /*0aa0*/  STL.64 [R18+0x8], R8 ;  /* 0x0000080812007387 */ /* 0x0007e80000100a00 */
[----:B0-----:R3:W-:Y:S02]  /*0ab0*/  STL [R18+0x10], R36 ;  /* 0x0000102412007387 */ /* 0x0017e40000100800 */
[----:B------:R-:W-:-:S07]  /*0ac0*/  LEPC R20, `(.L_x_8) ;  /* 0x000000001014794e */ /* 0x000fce0000000000 */
[----:B---3--:R-:W-:Y:S05]  /*0ad0*/  CALL.ABS.NOINC R2 ;  /* 0x0000000002007343 */ /* 0x008fea0003c00000 */
.L_x_8:
[----:B------:R-:W-:Y:S01]  /*0ae0*/  VIADD R34, R34, 0x8 ;  /* 0x0000000822227836 */ /* 0x000fe20000000000 */
[----:B------:R-:W-:Y:S01]  /*0af0*/  MOV R2, UR39 ;  /* 0x0000002700027c02 */ /* 0x000fe20008000f00 */
[----:B------:R-:W-:-:S03]  /*0b00*/  VIADD R32, R32, 0x8 ;  /* 0x0000000820207836 */ /* 0x000fc60000000000 */
[----:B------:R-:W-:Y:S01]  /*0b10*/  ISETP.NE.AND P0, PT, R34, RZ, PT ;  /* 0x000000ff2200720c */ /* 0x000fe20003f05270 */
[C---:B------:R-:W-:Y:S01]  /*0b20*/  IMAD R26, R2.reuse, 0x8, R26 ;  /* 0x00000008021a7824 */ /* 0x040fe200078e021a */
[C---:B------:R-:W-:Y:S01]  /*0b30*/  LEA R25, R2.reuse, R25, 0x3 ;  /* 0x0000001902197211 */ /* 0x040fe200078e18ff */
[C---:B------:R-:W-:Y:S01]  /*0b40*/  IMAD R28, R2.reuse, 0x8, R28 ;  /* 0x00000008021c7824 */ /* 0x040fe200078e021c */
[C---:B------:R-:W-:Y:S01]  /*0b50*/  LEA R27, R2.reuse, R27, 0x3 ;  /* 0x0000001b021b7211 */ /* 0x040fe200078e18ff */
[C---:B------:R-:W-:Y:S01]  /*0b60*/  IMAD R30, R2.reuse, 0x8, R30 ;  /* 0x00000008021e7824 */ /* 0x040fe200078e021e */
[C---:B------:R-:W-:Y:S01]  /*0b70*/  LEA R29, R2.reuse, R29, 0x3 ;  /* 0x0000001d021d7211 */ /* 0x040fe200078e18ff */
[C---:B------:R-:W-:Y:S01]  /*0b80*/  IMAD R33, R2.reuse, 0x8, R33 ;  /* 0x0000000802217824 */ /* 0x040fe200078e0221 */
[----:B------:R-:W-:-:S05]  /*0b90*/  LEA R31, R2, R31, 0x3 ;  /* 0x0000001f021f7211 */ /* 0x000fca00078e18ff */
[----:B------:R-:W-:Y:S05]  /*0ba0*/  @P0 BRA `(.L_x_9) ;  /* 0xfffffff400b80947 */ /* 0x000fea000383ffff */
[----:B------:R-:W-:Y:S05]  /*0bb0*/  BSYNC.RECONVERGENT B6 ;  /* 0x0000000000067941 */ /* 0x000fea0003800200 */
.L_x_0:
[----:B------:R-:W-:-:S13]  /*0bc0*/  ISETP.NE.AND P0, PT, R23, RZ, PT ;  /* 0x000000ff1700720c */ /* 0x000fda0003f05270 */
[----:B------:R-:W-:Y:S05]  /*0bd0*/  @!P0 BRA `(.L_x_10) ;  /* 0x0000000800648947 */ /* 0x000fea0003800000 */
[----:B------:R-:W-:Y:S02]  /*0be0*/  ISETP.GE.U32.AND P0, PT, R23, 0x4, PT ;  /* 0x000000041700780c */ /* 0x000fe40003f06070 */
[----:B------:R-:W-:-:S11]  /*0bf0*/  LOP3.LUT R18, R2, 0x3, RZ, 0xc0, !PT ;  /* 0x0000000302127812 */ /* 0x000fd600078ec0ff */
[----:B------:R-:W-:Y:S05]  /*0c00*/  @!P0 BRA `(.L_x_11) ;  /* 0x0000000400308947 */ /* 0x000fea0003800000 */
[----:B------:R-:W1:Y:S01]  /*0c10*/  LDC.64 R6, c[0x0][0x388] ;  /* 0x0000e200ff067b82 */ /* 0x000e620000000a00 */
[----:B------:R-:W-:Y:S01]  /*0c20*/  IADD3 R3, PT, PT, R35, R24, RZ ;  /* 0x0000001823037210 */ /* 0x000fe20007ffe0ff */
[----:B------:R-:W-:Y:S01]  /*0c30*/  IMAD R23, R24, R2, R17 ;  /* 0x0000000218177224 */ /* 0x000fe200078e0211 */
[----:B------:R-:W2:Y:S05]  /*0c40*/  LDCU.64 UR4, c[0x4][0x8] ;  /* 0x01000100ff0477ac */ /* 0x000eaa0008000a00 */
[----:B------:R-:W3:Y:S01]  /*0c50*/  LDC.64 R26, c[0x0][0x380] ;  /* 0x0000e000ff1a7b82 */ /* 0x000ee20000000a00 */
[----:B-1----:R-:W-:-:S05]  /*0c60*/  IMAD.WIDE.U32 R6, R23, 0x4, R6 ;  /* 0x0000000417067825 */ /* 0x002fca00078e0006 */
[----:B0-----:R0:W4:Y:S01]  /*0c70*/  LDG.E R9, desc[UR36][R6.64] ;  /* 0x0000002406097981 */ /* 0x001122000c1e1900 */
[----:B---3--:R-:W-:-:S05]  /*0c80*/  IMAD.WIDE R26, R3, 0x4, R26 ;  /* 0x00000004031a7825 */ /* 0x008fca00078e021a */
[----:B------:R-:W4:Y:S01]  /*0c90*/  LDG.E R8, desc[UR36][R26.64] ;  /* 0x000000241a087981 */ /* 0x000f22000c1e1900 */
[----:B------:R-:W-:-:S03]  /*0ca0*/  MOV R2, 0x0 ;  /* 0x0000000000027802 */ /* 0x000fc60000000f00 */
[----:B------:R1:W-:Y:S01]  /*0cb0*/  STL.64 [R1], R16 ;  /* 0x0000001001007387 */ /* 0x0003e20000100a00 */
[----:B------:R1:W3:Y:S01]  /*0cc0*/  LDC.64 R10, c[0x4][R2] ;  /* 0x01000000020a7b82 */ /* 0x0002e20000000a00 */
[----:B--2---:R-:W-:Y:S01]  /*0cd0*/  IMAD.U32 R4, RZ, RZ, UR4 ;  /* 0x00000004ff047e24 */ /* 0x004fe2000f8e00ff */
[----:B------:R-:W-:Y:S01]  /*0ce0*/  MOV R5, UR5 ;  /* 0x0000000500057c02 */ /* 0x000fe20008000f00 */
[----:B0-----:R-:W-:Y:S01]  /*0cf0*/  IMAD.MOV.U32 R6, RZ, RZ, R19 ;  /* 0x000000ffff067224 */ /* 0x001fe200078e0013 */
[----:B------:R-:W-:Y:S01]  /*0d00*/  MOV R7, R22 ;  /* 0x0000001600077202 */ /* 0x000fe20000000f00 */
[----:B----4-:R-:W-:Y:S01]  /*0d10*/  IMAD R36, R8, R9, R36 ;  /* 0x0000000908247224 */ /* 0x010fe200078e0224 */
[----:B------:R1:W-:Y:S04]  /*0d20*/  STL.64 [R1+0x8], R8 ;  /* 0x0000080801007387 */ /* 0x0003e80000100a00 */
[----:B---3--:R1:W-:Y:S02]  /*0d30*/  STL [R1+0x10], R36 ;  /* 0x0000102401007387 */ /* 0x0083e40000100800 */
[----:B------:R-:W-:-:S07]  /*0d40*/  LEPC R20, `(.L_x_12) ;  /* 0x000000001014794e */ /* 0x000fce0000000000 */
[----:B-1----:R-:W-:Y:S05]  /*0d50*/  CALL.ABS.NOINC R10 ;  /* 0x000000000a007343 */ /* 0x002fea0003c00000 */
.L_x_12:
[----:B------:R-:W0:Y:S01]  /*0d60*/  LDC.64 R10, c[0x0][0x388] ;  /* 0x0000e200ff0a7b82 */ /* 0x000e220000000a00 */
[----:B------:R-:W1:Y:S01]  /*0d70*/  LDCU UR4, c[0x0][0x398] ;  /* 0x00007300ff0477ac */ /* 0x000e620008000800 */
[----:B------:R-:W2:Y:S01]  /*0d80*/  LDG.E R8, desc[UR36][R26.64+0x4] ;  /* 0x000004241a087981 */ /* 0x000ea2000c1e1900 */
[----:B-1----:R-:W-:-:S03]  /*0d90*/  VIADD R23, R23, UR4 ;  /* 0x0000000417177c36 */ /* 0x002fc60008000000 */
[----:B------:R1:W-:Y:S02]  /*0da0*/  STL.64 [R1], R16 ;  /* 0x0000001001007387 */ /* 0x0003e40000100a00 */
[----:B------:R1:W3:Y:S01]  /*0db0*/  LDC.64 R12, c[0x4][R2] ;  /* 0x01000000020c7b82 */ /* 0x0002e20000000a00 */
[----:B------:R-:W4:Y:S01]  /*0dc0*/  LDCU.64 UR4, c[0x4][0x8] ;  /* 0x01000100ff0477ac */ /* 0x000f220008000a00 */
[----:B0-----:R-:W-:-:S05]  /*0dd0*/  IMAD.WIDE.U32 R10, R23, 0x4, R10 ;  /* 0x00000004170a7825 */ /* 0x001fca00078e000a */
[----:B------:R-:W2:Y:S01]  /*0de0*/  LDG.E R9, desc[UR36][R10.64] ;  /* 0x000000240a097981 */ /* 0x000ea2000c1e1900 */
[----:B------:R-:W-:Y:S01]  /*0df0*/  IMAD.MOV.U32 R6, RZ, RZ, R19 ;  /* 0x000000ffff067224 */ /* 0x000fe200078e0013 */
[----:B------:R-:W-:Y:S02]  /*0e00*/  MOV R7, R22 ;  /* 0x0000001600077202 */ /* 0x000fe40000000f00 */
[----:B----4-:R-:W-:Y:S02]  /*0e10*/  MOV R4, UR4 ;  /* 0x0000000400047c02 */ /* 0x010fe40008000f00 */
[----:B------:R-:W-:Y:S01]  /*0e20*/  MOV R5, UR5 ;  /* 0x0000000500057c02 */ /* 0x000fe20008000f00 */
[----:B--2---:R-:W-:Y:S01]  /*0e30*/  IMAD R36, R8, R9, R36 ;  /* 0x0000000908247224 */ /* 0x004fe200078e0224 */
[----:B------:R1:W-:Y:S04]  /*0e40*/  STL.64 [R1+0x8], R8 ;  /* 0x0000080801007387 */ /* 0x0003e80000100a00 */
[----:B---3--:R1:W-:Y:S02]  /*0e50*/  STL [R1+0x10], R36 ;  /* 0x0000102401007387 */ /* 0x0083e40000100800 */
[----:B------:R-:W-:-:S07]  /*0e60*/  LEPC R20, `(.L_x_13) ;  /* 0x000000001014794e */ /* 0x000fce0000000000 */
[----:B-1----:R-:W-:Y:S05]  /*0e70*/  CALL.ABS.NOINC R12 ;  /* 0x000000000c007343 */ /* 0x002fea0003c00000 */
.L_x_13:
[----:B------:R-:W0:Y:S01]  /*0e80*/  LDC.64 R10, c[0x0][0x388] ;  /* 0x0000e200ff0a7b82 */ /* 0x000e220000000a00 */
[----:B------:R-:W1:Y:S01]  /*0e90*/  LDCU UR4, c[0x0][0x398] ;  /* 0x00007300ff0477ac */ /* 0x000e620008000800 */
[----:B------:R-:W2:Y:S01]  /*0ea0*/  LDG.E R8, desc[UR36][R26.64+0x8] ;  /* 0x000008241a087981 */ /* 0x000ea2000c1e1900 */
[----:B-1----:R-:W-:-:S03]  /*0eb0*/  IADD3 R23, PT, PT, R23, UR4, RZ ;  /* 0x0000000417177c10 */ /* 0x002fc6000fffe0ff */
[----:B------:R1:W-:Y:S02]  /*0ec0*/  STL.64 [R1], R16 ;  /* 0x0000001001007387 */ /* 0x0003e40000100a00 */
[----:B------:R1:W3:Y:S01]  /*0ed0*/  LDC.64 R12, c[0x4][R2] ;  /* 0x01000000020c7b82 */ /* 0x0002e20000000a00 */
[----:B------:R-:W4:Y:S01]  /*0ee0*/  LDCU.64 UR4, c[0x4][0x8] ;  /* 0x01000100ff0477ac */ /* 0x000f220008000a00 */
[----:B0-----:R-:W-:-:S05]  /*0ef0*/  IMAD.WIDE.U32 R10, R23, 0x4, R10 ;  /* 0x00000004170a7825 */ /* 0x001fca00078e000a */
[----:B------:R-:W2:Y:S01]  /*0f00*/  LDG.E R9, desc[UR36][R10.64] ;  /* 0x000000240a097981 */ /* 0x000ea2000c1e1900 */
[----:B------:R-:W-:Y:S01]  /*0f10*/  MOV R6, R19 ;  /* 0x0000001300067202 */ /* 0x000fe20000000f00 */
[----:B------:R-:W-:Y:S02]  /*0f20*/  IMAD.MOV.U32 R7, RZ, RZ, R22 ;  /* 0x000000ffff077224 */ /* 0x000fe400078e0016 */
[----:B----4-:R-:W-:Y:S01]  /*0f30*/  IMAD.U32 R4, RZ, RZ, UR4 ;  /* 0x00000004ff047e24 */ /* 0x010fe2000f8e00ff */
[----:B------:R-:W-:Y:S01]  /*0f40*/  MOV R5, UR5 ;  /* 0x0000000500057c02 */ /* 0x000fe20008000f00 */
[----:B--2---:R-:W-:Y:S01]  /*0f50*/  IMAD R36, R8, R9, R36 ;  /* 0x0000000908247224 */ /* 0x004fe200078e0224 */
[----:B------:R1:W-:Y:S04]  /*0f60*/  STL.64 [R1+0x8], R8 ;  /* 0x0000080801007387 */ /* 0x0003e80000100a00 */
[----:B---3--:R1:W-:Y:S02]  /*0f70*/  STL [R1+0x10], R36 ;  /* 0x0000102401007387 */ /* 0x0083e40000100800 */
[----:B------:R-:W-:-:S07]  /*0f80*/  LEPC R20, `(.L_x_14) ;  /* 0x000000001014794e */ /* 0x000fce0000000000 */
[----:B-1----:R-:W-:Y:S05]  /*0f90*/  CALL.ABS.NOINC R12 ;  /* 0x000000000c007343 */ /* 0x002fea0003c00000 */
.L_x_14:
[----:B------:R-:W0:Y:S01]  /*0fa0*/  LDC.64 R10, c[0x0][0x388] ;  /* 0x0000e200ff0a7b82 */ /* 0x000e220000000a00 */
[----:B------:R-:W1:Y:S01]  /*0fb0*/  LDCU UR4, c[0x0][0x398] ;  /* 0x00007300ff0477ac */ /* 0x000e620008000800 */
[----:B------:R-:W2:Y:S01]  /*0fc0*/  LDG.E R8, desc[UR36][R26.64+0xc] ;  /* 0x00000c241a087981 */ /* 0x000ea2000c1e1900 */
[----:B-1----:R-:W-:-:S03]  /*0fd0*/  IADD3 R23, PT, PT, R23, UR4, RZ ;  /* 0x0000000417177c10 */ /* 0x002fc6000fffe0ff */
[----:B------:R1:W-:Y:S02]  /*0fe0*/  STL.64 [R1], R16 ;  /* 0x0000001001007387 */ /* 0x0003e40000100a00 */
[----:B------:R-:W3:Y:S01]  /*0ff0*/  LDC.64 R2, c[0x4][R2] ;  /* 0x0100000002027b82 */ /* 0x000ee20000000a00 */
[----:B------:R-:W4:Y:S01]  /*1000*/  LDCU.64 UR4, c[0x4][0x8] ;  /* 0x01000100ff0477ac */ /* 0x000f220008000a00 */
[----:B0-----:R-:W-:-:S05]  /*1010*/  IMAD.WIDE.U32 R10, R23, 0x4, R10 ;  /* 0x00000004170a7825 */ /* 0x001fca00078e000a */
[----:B------:R-:W2:Y:S01]  /*1020*/  LDG.E R9, desc[UR36][R10.64] ;  /* 0x000000240a097981 */ /* 0x000ea2000c1e1900 */
[----:B------:R-:W-:Y:S02]  /*1030*/  MOV R6, R19 ;  /* 0x0000001300067202 */ /* 0x000fe40000000f00 */
[----:B------:R-:W-:Y:S02]  /*1040*/  MOV R7, R22 ;  /* 0x0000001600077202 */ /* 0x000fe40000000f00 */
[----:B----4-:R-:W-:Y:S01]  /*1050*/  MOV R4, UR4 ;  /* 0x0000000400047c02 */ /* 0x010fe20008000f00 */
[----:B------:R-:W-:Y:S02]  /*1060*/  IMAD.U32 R5, RZ, RZ, UR5 ;  /* 0x00000005ff057e24 */ /* 0x000fe4000f8e00ff */
[----:B--2---:R-:W-:Y:S01]  /*1070*/  IMAD R36, R8, R9, R36 ;  /* 0x0000000908247224 */ /* 0x004fe200078e0224 */
[----:B------:R1:W-:Y:S04]  /*1080*/  STL.64 [R1+0x8], R8 ;  /* 0x0000080801007387 */ /* 0x0003e80000100a00 */
[----:B---3--:R1:W-:Y:S02]  /*1090*/  STL [R1+0x10], R36 ;  /* 0x0000102401007387 */ /* 0x0083e40000100800 */
[----:B------:R-:W-:-:S07]  /*10a0*/  LEPC R20, `(.L_x_15) ;  /* 0x000000001014794e */ /* 0x000fce0000000000 */
[----:B-1----:R-:W-:Y:S05]  /*10b0*/  CALL.ABS.NOINC R2 ;  /* 0x0000000002007343 */ /* 0x002fea0003c00000 */
.L_x_15:
[----:B------:R-:W-:-:S07]  /*10c0*/  VIADD R24, R24, 0x4 ;  /* 0x0000000418187836 */ /* 0x000fce0000000000 */
.L_x_11:
[----:B------:R-:W-:Y:S01]  /*10d0*/  ISETP.NE.AND P0, PT, R18, RZ, PT ;  /* 0x000000ff1200720c */ /* 0x000fe20003f05270 */
[----:B------:R-:W-:-:S12]  /*10e0*/  BSSY.RECONVERGENT B7, `(.L_x_10) ;  /* 0x0000048000077945 */ /* 0x000fd80003800200 */
[----:B------:R-:W-:Y:S05]  /*10f0*/  @!P0 BRA `(.L_x_16) ;  /* 0x0000000400188947 */ /* 0x000fea0003800000 */
[----:B------:R-:W-:Y:S01]  /*1100*/  ISETP.NE.AND P0, PT, R18, 0x1, PT ;  /* 0x000000011200780c */ /* 0x000fe20003f05270 */
[----:B------:R-:W-:-:S12]  /*1110*/  BSSY.RECONVERGENT B6, `(.L_x_17) ;  /* 0x000002b000067945 */ /* 0x000fd80003800200 */
[----:B------:R-:W-:Y:S05]  /*1120*/  @!P0 BRA `(.L_x_18) ;  /* 0x0000000000a48947 */ /* 0x000fea0003800000 */
[----:B------:R-:W1:Y:S01]  /*1130*/  LDC.64 R26, c[0x0][0x380] ;  /* 0x0000e000ff1a7b82 */ /* 0x000e620000000a00 */
[----:B------:R-:W2:Y:S01]  /*1140*/  LDCU UR4, c[0x0][0x398] ;  /* 0x00007300ff0477ac */ /* 0x000ea20008000800 */
[----:B------:R-:W-:-:S06]  /*1150*/  IADD3 R3, PT, PT, R35, R24, RZ ;  /* 0x0000001823037210 */ /* 0x000fcc0007ffe0ff */
[----:B------:R-:W3:Y:S01]  /*1160*/  LDC.64 R10, c[0x0][0x388] ;  /* 0x0000e200ff0a7b82 */ /* 0x000ee20000000a00 */
[----:B--2---:R-:W-:Y:S01]  /*1170*/  IMAD R18, R24, UR4, R17 ;  /* 0x0000000418127c24 */ /* 0x004fe2000f8e0211 */
[----:B------:R-:W-:Y:S01]  /*1180*/  MOV R2, 0x0 ;  /* 0x0000000000027802 */ /* 0x000fe20000000f00 */
[----:B------:R2:W-:Y:S01]  /*1190*/  STL.64 [R1], R16 ;  /* 0x0000001001007387 */ /* 0x0005e20000100a00 */
[----:B------:R-:W4:Y:S01]  /*11a0*/  LDCU.64 UR4, c[0x4][0x8] ;  /* 0x01000100ff0477ac */ /* 0x000f220008000a00 */
[----:B-1----:R-:W-:-:S05]  /*11b0*/  IMAD.WIDE R26, R3, 0x4, R26 ;  /* 0x00000004031a7825 */ /* 0x002fca00078e021a */
[----:B0-----:R-:W5:Y:S01]  /*11c0*/  LDG.E R8, desc[UR36][R26.64] ;  /* 0x000000241a087981 */ /* 0x001f62000c1e1900 */
[----:B---3--:R-:W-:-:S05]  /*11d0*/  IMAD.WIDE.U32 R10, R18, 0x4, R10 ;  /* 0x00000004120a7825 */ /* 0x008fca00078e000a */
[----:B------:R-:W5:Y:S01]  /*11e0*/  LDG.E R9, desc[UR36][R10.64] ;  /* 0x000000240a097981 */ /* 0x000f62000c1e1900 */
[----:B------:R2:W0:Y:S01]  /*11f0*/  LDC.64 R12, c[0x4][R2] ;  /* 0x01000000020c7b82 */ /* 0x0004220000000a00 */
[----:B------:R-:W-:Y:S01]  /*1200*/  MOV R6, R19 ;  /* 0x0000001300067202 */ /* 0x000fe20000000f00 */
[----:B----4-:R-:W-:Y:S01]  /*1210*/  IMAD.U32 R5, RZ, RZ, UR5 ;  /* 0x00000005ff057e24 */ /* 0x010fe2000f8e00ff */
[----:B------:R-:W-:Y:S02]  /*1220*/  MOV R4, UR4 ;  /* 0x0000000400047c02 */ /* 0x000fe40008000f00 */
[----:B------:R-:W-:Y:S01]  /*1230*/  MOV R7, R22 ;  /* 0x0000001600077202 */ /* 0x000fe20000000f00 */
[----:B-----5:R-:W-:Y:S01]  /*1240*/  IMAD R36, R8, R9, R36 ;  /* 0x0000000908247224 */ /* 0x020fe200078e0224 */
[----:B------:R2:W-:Y:S04]  /*1250*/  STL.64 [R1+0x8], R8 ;  /* 0x0000080801007387 */ /* 0x0005e80000100a00 */
[----:B0-----:R2:W-:Y:S02]  /*1260*/  STL [R1+0x10], R36 ;  /* 0x0000102401007387 */ /* 0x0015e40000100800 */
[----:B------:R-:W-:-:S07]  /*1270*/  LEPC R20, `(.L_x_19) ;  /* 0x000000001014794e */ /* 0x000fce0000000000 */
[----:B--2---:R-:W-:Y:S05]  /*1280*/  CALL.ABS.NOINC R12 ;  /* 0x000000000c007343 */ /* 0x004fea0003c00000 */
.L_x_19:
[----:B------:R-:W0:Y:S01]  /*1290*/  LDC.64 R10, c[0x0][0x388] ;  /* 0x0000e200ff0a7b82 */ /* 0x000e220000000a00 */
[----:B------:R-:W1:Y:S01]  /*12a0*/  LDCU UR4, c[0x0][0x398] ;  /* 0x00007300ff0477ac */ /* 0x000e620008000800 */
[----:B------:R-:W2:Y:S01]  /*12b0*/  LDG.E R8, desc[UR36][R26.64+0x4] ;  /* 0x000004241a087981 */ /* 0x000ea2000c1e1900 */
[----:B-1----:R-:W-:-:S03]  /*12c0*/  VIADD R3, R18, UR4 ;  /* 0x0000000412037c36 */ /* 0x002fc60008000000 */
[----:B------:R1:W-:Y:S01]  /*12d0*/  STL.64 [R1], R16 ;  /* 0x0000001001007387 */ /* 0x0003e20000100a00 */
[----:B------:R-:W3:Y:S01]  /*12e0*/  LDCU.64 UR4, c[0x4][0x8] ;  /* 0x01000100ff0477ac */ /* 0x000ee20008000a00 */
[----:B0-----:R-:W-:-:S05]  /*12f0*/  IMAD.WIDE.U32 R10, R3, 0x4, R10 ;  /* 0x00000004030a7825 */ /* 0x001fca00078e000a */
[----:B------:R-:W2:Y:S01]  /*1300*/  LDG.E R9, desc[UR36][R10.64] ;  /* 0x000000240a097981 */ /* 0x000ea2000c1e1900 */
[----:B------:R-:W0:Y:S01]  /*1310*/  LDC.64 R2, c[0x4][R2] ;  /* 0x0100000002027b82 */ /* 0x000e220000000a00 */
[----:B------:R-:W-:Y:S01]  /*1320*/  IMAD.MOV.U32 R6, RZ, RZ, R19 ;  /* 0x000000ffff067224 */ /* 0x000fe200078e0013 */
[----:B------:R-:W-:Y:S02]  /*1330*/  MOV R7, R22 ;  /* 0x0000001600077202 */ /* 0x000fe40000000f00 */
[----:B---3--:R-:W-:Y:S02]  /*1340*/  MOV R4, UR4 ;  /* 0x0000000400047c02 */ /* 0x008fe40008000f00 */
[----:B------:R-:W-:Y:S01]  /*1350*/  MOV R5, UR5 ;  /* 0x0000000500057c02 */ /* 0x000fe20008000f00 */
[----:B--2---:R-:W-:Y:S01]  /*1360*/  IMAD R36, R8, R9, R36 ;  /* 0x0000000908247224 */ /* 0x004fe200078e0224 */
[----:B------:R1:W-:Y:S04]  /*1370*/  STL.64 [R1+0x8], R8 ;  /* 0x0000080801007387 */ /* 0x0003e80000100a00 */
[----:B0-----:R1:W-:Y:S02]  /*1380*/  STL [R1+0x10], R36 ;  /* 0x0000102401007387 */ /* 0x0013e40000100800 */
[----:B------:R-:W-:-:S07]  /*1390*/  LEPC R20, `(.L_x_20) ;  /* 0x000000001014794e */ /* 0x000fce0000000000 */
[----:B-1----:R-:W-:Y:S05]  /*13a0*/  CALL.ABS.NOINC R2 ;  /* 0x0000000002007343 */ /* 0x002fea0003c00000 */
.L_x_20:
[----:B------:R-:W-:-:S07]  /*13b0*/  IADD3 R24, PT, PT, R24, 0x2, RZ ;  /* 0x0000000218187810 */ /* 0x000fce0007ffe0ff */
.L_x_18:
[----:B0-----:R-:W-:Y:S05]  /*13c0*/  BSYNC.RECONVERGENT B6 ;  /* 0x0000000000067941 */ /* 0x001fea0003800200 */
.L_x_17:
[----:B------:R-:W0:Y:S02]  /*13d0*/  LDCU UR5, c[0x0][0x398] ;  /* 0x00007300ff0577ac */ /* 0x000e240008000800 */
[----:B0-----:R-:W-:-:S04]  /*13e0*/  ULOP3.LUT UR4, UR5, 0x1, URZ, 0xc0, !UPT ;  /* 0x0000000105047892 */ /* 0x001fc8000f8ec0ff */
[----:B------:R-:W-:-:S09]  /*13f0*/  UISETP.NE.U32.AND UP0, UPT, UR4, 0x1, UPT ;  /* 0x000000010400788c */ /* 0x000fd2000bf05070 */
[----:B------:R-:W-:Y:S05]  /*1400*/  BRA.U UP0, `(.L_x_16) ;  /* 0x0000000100547547 */ /* 0x000fea000b800000 */
[----:B------:R-:W0:Y:S01]  /*1410*/  LDC.64 R2, c[0x0][0x380] ;  /* 0x0000e000ff027b82 */ /* 0x000e220000000a00 */
[----:B------:R-:W-:Y:S02]  /*1420*/  IMAD.IADD R5, R35, 0x1, R24 ;  /* 0x0000000123057824 */ /* 0x000fe400078e0218 */
[----:B------:R-:W-:-:S05]  /*1430*/  IMAD R7, R24, UR5, R17 ;  /* 0x0000000518077c24 */ /* 0x000fca000f8e0211 */
[----:B------:R-:W1:Y:S01]  /*1440*/  LDC.64 R10, c[0x0][0x388] ;  /* 0x0000e200ff0a7b82 */ /* 0x000e620000000a00 */
[----:B------:R-:W-:Y:S01]  /*1450*/  MOV R0, 0x0 ;  /* 0x0000000000007802 */ /* 0x000fe20000000f00 */
[----:B------:R2:W-:Y:S01]  /*1460*/  STL.64 [R1], R16 ;  /* 0x0000001001007387 */ /* 0x0005e20000100a00 */
[----:B------:R-:W3:Y:S01]  /*1470*/  LDCU.64 UR4, c[0x4][0x8] ;  /* 0x01000100ff0477ac */ /* 0x000ee20008000a00 */
[----:B0-----:R-:W-:-:S05]  /*1480*/  IMAD.WIDE R2, R5, 0x4, R2 ;  /* 0x0000000405027825 */ /* 0x001fca00078e0202 */
[----:B------:R-:W4:Y:S01]  /*1490*/  LDG.E R8, desc[UR36][R2.64] ;  /* 0x0000002402087981 */ /* 0x000f22000c1e1900 */
[----:B-1----:R-:W-:-:S05]  /*14a0*/  IMAD.WIDE.U32 R10, R7, 0x4, R10 ;  /* 0x00000004070a7825 */ /* 0x002fca00078e000a */
[----:B------:R-:W4:Y:S01]  /*14b0*/  LDG.E R9, desc[UR36][R10.64] ;  /* 0x000000240a097981 */ /* 0x000f22000c1e1900 */
[----:B------:R2:W0:Y:S01]  /*14c0*/  LDC.64 R12, c[0x4][R0] ;  /* 0x01000000000c7b82 */ /* 0x0004220000000a00 */
[----:B---3--:R-:W-:Y:S01]  /*14d0*/  MOV R4, UR4 ;  /* 0x0000000400047c02 */ /* 0x008fe20008000f00 */
[----:B------:R-:W-:Y:S01]  /*14e0*/  IMAD.MOV.U32 R6, RZ, RZ, R19 ;  /* 0x000000ffff067224 */ /* 0x000fe200078e0013 */
[----:B------:R-:W-:Y:S02]  /*14f0*/  MOV R5, UR5 ;  /* 0x0000000500057c02 */ /* 0x000fe40008000f00 */
[----:B------:R-:W-:Y:S01]  /*1500*/  MOV R7, R22 ;  /* 0x0000001600077202 */ /* 0x000fe20000000f00 */
[----:B----4-:R-:W-:Y:S01]  /*1510*/  IMAD R36, R8, R9, R36 ;  /* 0x0000000908247224 */ /* 0x010fe200078e0224 */
[----:B------:R2:W-:Y:S04]  /*1520*/  STL.64 [R1+0x8], R8 ;  /* 0x0000080801007387 */ /* 0x0005e80000100a00 */
[----:B0-----:R2:W-:Y:S02]  /*1530*/  STL [R1+0x10], R36 ;  /* 0x0000102401007387 */ /* 0x0015e40000100800 */
[----:B------:R-:W-:-:S07]  /*1540*/  LEPC R20, `(.L_x_16) ;  /* 0x000000001014794e */ /* 0x000fce0000000000 */
[----:B--2---:R-:W-:Y:S05]  /*1550*/  CALL.ABS.NOINC R12 ;  /* 0x000000000c007343 */ /* 0x004fea0003c00000 */
.L_x_16:
[----:B0-----:R-:W-:Y:S05]  /*1560*/  BSYNC.RECONVERGENT B7 ;  /* 0x0000000000077941 */ /* 0x001fea0003800200 */
.L_x_10:
[----:B------:R-:W1:Y:S01]  /*1570*/  LDC.64 R2, c[0x0][0x390] ;  /* 0x0000e400ff027b82 */ /* 0x000e620000000a00 */
[----:B------:R-:W-:-:S05]  /*1580*/  IADD3 R17, PT, PT, R17, R35, RZ ;  /* 0x0000002311117210 */ /* 0x000fca0007ffe0ff */
[----:B-1----:R-:W-:-:S05]  /*1590*/  IMAD.WIDE R2, R17, 0x4, R2 ;  /* 0x0000000411027825 */ /* 0x002fca00078e0202 */
[----:B0-----:R-:W-:Y:S01]  /*15a0*/  STG.E desc[UR36][R2.64], R36 ;  /* 0x0000002402007986 */ /* 0x001fe2000c101924 */
[----:B------:R-:W-:Y:S05]  /*15b0*/  EXIT ;  /* 0x000000000000794d */ /* 0x000fea0003800000 */
.L_x_21:
[----:B------:R-:W-:-:S00]  /*15c0*/  BRA `(.L_x_21) ;  /* 0xfffffffc00fc7947 */ /* 0x000fc0000383ffff */
[----:B------:R-:W-:-:S00]  /*15d0*/  NOP ;  /* 0x0000000000007918 */ /* 0x000fc00000000000 */
        /* <DEDUP_REMOVED lines=10> */
.L_x_22:


//--------------------- .nv.global.init           --------------------------
	.section	.nv.global.init,"aw",@progbits
.nv.global.init:
	.type		$str,@object
	.size		$str,(.L_0 - $str)
$str:
        /*0000*/ 	.byte	0x69, 0x25, 0x64, 0x20, 0x6a, 0x25, 0x64, 0x20, 0x23, 0x20, 0x25, 0x64, 0x20, 0x2b, 0x20, 0x25
        /*0010*/ 	.byte	0x64, 0x20, 0x3d, 0x20, 0x25, 0x64, 0x20, 0x0a, 0x00
.L_0:


//--------------------- .nv.shared.reserved.0     --------------------------
	.section	.nv.shared.reserved.0,"aw",@nobits
	.weak		__nv_reservedSMEM_offset_0_alias
	.size		__nv_reservedSMEM_offset_0_alias, 0, 64
	.other		__nv_reservedSMEM_offset_0_alias,@"STO_CUDA_RESERVED_SHARED STV_DEFAULT"
__nv_reservedSMEM_offset_0_alias:
	.zero		0
	.zero		64


//--------------------- .nv.constant0._Z10matrix_mulPiS_S_i --------------------------
	.section	.nv.constant0._Z10matrix_mulPiS_S_i,"a",@progbits
	.sectionflags	@""
	.align	4
.nv.constant0._Z10matrix_mulPiS_S_i:
	.zero		924


//--------------------- SYMBOLS --------------------------

	.type		.nv.reservedSmem.offset0,@object
	.size		.nv.reservedSmem.offset0,0x4
	.type		vprintf,@function
